	.headerflags	@"EF_CUDA_TEXMODE_UNIFIED EF_CUDA_64BIT_ADDRESS EF_CUDA_ACCELERATORS EF_CUDA_SM90 EF_CUDA_VIRTUAL_SM(EF_CUDA_SM90)"
	.elftype	@"ET_EXEC"


//--------------------- .nv.info                  --------------------------
	.section	.nv.info,"",@"SHT_CUDA_INFO"
	.align	4


	//----- nvinfo : EIATTR_REGCOUNT
	.align		4
        /*0000*/ 	.byte	0x04, 0x2f
        /*0002*/ 	.short	(.L_1 - .L_0)
	.align		4
.L_0:
        /*0004*/ 	.word	index@(triton_poi_fused_clone_1)
        /*0008*/ 	.word	0x00000010


	//----- nvinfo : EIATTR_MIN_STACK_SIZE
	.align		4
.L_1:
        /*000c*/ 	.byte	0x04, 0x12
        /*000e*/ 	.short	(.L_3 - .L_2)
	.align		4
.L_2:
        /*0010*/ 	.word	index@(triton_poi_fused_clone_1)
        /*0014*/ 	.word	0x00000000


	//----- nvinfo : EIATTR_FRAME_SIZE
	.align		4
.L_3:
        /*0018*/ 	.byte	0x04, 0x11
        /*001a*/ 	.short	(.L_5 - .L_4)
	.align		4
.L_4:
        /*001c*/ 	.word	index@(triton_poi_fused_clone_1)
        /*0020*/ 	.word	0x00000000


	//----- nvinfo : EIATTR_MIN_STACK_SIZE
	.align		4
.L_5:
        /*0024*/ 	.byte	0x04, 0x12
        /*0026*/ 	.short	(.L_7 - .L_6)
	.align		4
.L_6:
        /*0028*/ 	.word	index@(triton_poi_fused_clone_1)
        /*002c*/ 	.word	0x00000000
.L_7:


//--------------------- .nv.info.triton_poi_fused_clone_1 --------------------------
	.section	.nv.info.triton_poi_fused_clone_1,"",@"SHT_CUDA_INFO"
	.sectionflags	@""
	.align	4


	//----- nvinfo : EIATTR_CUDA_API_VERSION
	.align		4
        /*0000*/ 	.byte	0x04, 0x37
        /*0002*/ 	.short	(.L_9 - .L_8)
.L_8:
        /*0004*/ 	.word	0x0000007c


	//----- nvinfo : EIATTR_KPARAM_INFO
	.align		4
.L_9:
        /*0008*/ 	.byte	0x04, 0x17
        /*000a*/ 	.short	(.L_11 - .L_10)
.L_10:
        /*000c*/ 	.word	0x00000000
        /*0010*/ 	.short	0x0004
        /*0012*/ 	.short	0x001c
        /*0014*/ 	.byte	0x00, 0xf0, 0x11, 0x00


	//----- nvinfo : EIATTR_KPARAM_INFO
	.align		4
.L_11:
        /*0018*/ 	.byte	0x04, 0x17
        /*001a*/ 	.short	(.L_13 - .L_12)
.L_12:
        /*001c*/ 	.word	0x00000000
        /*0020*/ 	.short	0x0003
        /*0022*/ 	.short	0x0018
        /*0024*/ 	.byte	0x00, 0xf0, 0x11, 0x00


	//----- nvinfo : EIATTR_KPARAM_INFO
	.align		4
.L_13:
        /*0028*/ 	.byte	0x04, 0x17
        /*002a*/ 	.short	(.L_15 - .L_14)
.L_14:
        /*002c*/ 	.word	0x00000000
        /*0030*/ 	.short	0x0002
        /*0032*/ 	.short	0x0010
        /*0034*/ 	.byte	0x00, 0xf4, 0x21, 0x00


	//----- nvinfo : EIATTR_KPARAM_INFO
	.align		4
.L_15:
        /*0038*/ 	.byte	0x04, 0x17
        /*003a*/ 	.short	(.L_17 - .L_16)
.L_16:
        /*003c*/ 	.word	0x00000000
        /*0040*/ 	.short	0x0001
        /*0042*/ 	.short	0x0008
        /*0044*/ 	.byte	0x00, 0xf4, 0x21, 0x00


	//----- nvinfo : EIATTR_KPARAM_INFO
	.align		4
.L_17:
        /*0048*/ 	.byte	0x04, 0x17
        /*004a*/ 	.short	(.L_19 - .L_18)
.L_18:
        /*004c*/ 	.word	0x00000000
        /*0050*/ 	.short	0x0000
        /*0052*/ 	.short	0x0000
        /*0054*/ 	.byte	0x00, 0xf4, 0x21, 0x00


	//----- nvinfo : EIATTR_SPARSE_MMA_MASK
	.align		4
.L_19:
        /*0058*/ 	.byte	0x03, 0x50
        /*005a*/ 	.short	0x0000


	//----- nvinfo : EIATTR_MAXREG_COUNT
	.align		4
        /*005c*/ 	.byte	0x03, 0x1b
        /*005e*/ 	.short	0x00ff


	//----- nvinfo : EIATTR_EXIT_INSTR_OFFSETS
	.align		4
        /*0060*/ 	.byte	0x04, 0x1c
        /*0062*/ 	.short	(.L_21 - .L_20)


	//   ....[0]....
.L_20:
        /*0064*/ 	.word	0x00000320


	//   ....[1]....
        /*0068*/ 	.word	0x00000380


	//----- nvinfo : EIATTR_REQNTID
	.align		4
.L_21:
        /*006c*/ 	.byte	0x04, 0x10
        /*006e*/ 	.short	(.L_23 - .L_22)
.L_22:
        /*0070*/ 	.word	0x00000020
        /*0074*/ 	.word	0x00000001
        /*0078*/ 	.word	0x00000001


	//----- nvinfo : EIATTR_CBANK_PARAM_SIZE
	.align		4
.L_23:
        /*007c*/ 	.byte	0x03, 0x19
        /*007e*/ 	.short	0x0020


	//----- nvinfo : EIATTR_PARAM_CBANK
	.align		4
        /*0080*/ 	.byte	0x04, 0x0a
        /*0082*/ 	.short	(.L_25 - .L_24)
	.align		4
.L_24:
        /*0084*/ 	.word	index@(.nv.constant0.triton_poi_fused_clone_1)
        /*0088*/ 	.short	0x0210
        /*008a*/ 	.short	0x0020


	//----- nvinfo : EIATTR_SW_WAR
	.align		4
.L_25:
        /*008c*/ 	.byte	0x04, 0x36
        /*008e*/ 	.short	(.L_27 - .L_26)
.L_26:
        /*0090*/ 	.word	0x00000008
.L_27:


//--------------------- .nv.callgraph             --------------------------
	.section	.nv.callgraph,"",@"SHT_CUDA_CALLGRAPH"
	.align	4
	.sectionentsize	8
	.align		4
        /*0000*/ 	.word	0x00000000
	.align		4
        /*0004*/ 	.word	0xffffffff
	.align		4
        /*0008*/ 	.word	0x00000000
	.align		4
        /*000c*/ 	.word	0xfffffffe
	.align		4
        /*0010*/ 	.word	0x00000000
	.align		4
        /*0014*/ 	.word	0xfffffffd
	.align		4
        /*0018*/ 	.word	0x00000000
	.align		4
        /*001c*/ 	.word	0xfffffffc


//--------------------- .text.triton_poi_fused_clone_1 --------------------------
	.section	.text.triton_poi_fused_clone_1,"ax",@progbits
	.sectionflags	@"SHF_BARRIERS=1"
	.align	128
        .global         triton_poi_fused_clone_1
        .type           triton_poi_fused_clone_1,@function
        .size           triton_poi_fused_clone_1,(.L_x_1 - triton_poi_fused_clone_1)
        .other          triton_poi_fused_clone_1,@"STO_CUDA_ENTRY STV_DEFAULT"
triton_poi_fused_clone_1:
.text.triton_poi_fused_clone_1:
[----:B------:R-:W0:Y:S02]  /*0000*/  LDC R1, c[0x0][0x28] ;  /* 0x00000a00ff017b82 */ /* 0x000e240000000800 */
[----:B------:R-:W1:Y:S01]  /*0010*/  S2R R0, SR_CTAID.Y ;  /* 0x0000000000007919 */ /* 0x000e620000002600 */
[----:B------:R-:W2:Y:S01]  /*0020*/  LDC.64 R4, c[0x0][0x218] ;  /* 0x00008600ff047b82 */ /* 0x000ea20000000a00 */
[----:B------:R-:W-:Y:S01]  /*0030*/  ULDC.64 UR6, c[0x0][0x208] ;  /* 0x0000820000067ab9 */ /* 0x000fe20000000a00 */
[----:B------:R-:W3:Y:S01]  /*0040*/  S2R R13, SR_TID.X ;  /* 0x00000000000d7919 */ /* 0x000ee20000002100 */
[----:B------:R-:W4:Y:S05]  /*0050*/  S2R R8, SR_CTAID.X ;  /* 0x0000000000087919 */ /* 0x000f2a0000002500 */
[----:B------:R-:W5:Y:S01]  /*0060*/  LDC.64 R2, c[0x0][0x210] ;  /* 0x00008400ff027b82 */ /* 0x000f620000000a00 */
[----:B-1----:R-:W-:Y:S01]  /*0070*/  IMAD.SHL.U32 R0, R0, 0x10, RZ ;  /* 0x0000001000007824 */ /* 0x002fe200078e00ff */
[----:B---3--:R-:W-:-:S04]  /*0080*/  SHF.R.U32.HI R9, RZ, 0x4, R13 ;  /* 0x00000004ff097819 */ /* 0x008fc8000001160d */
[----:B------:R-:W-:Y:S01]  /*0090*/  LOP3.LUT R6, R0, 0xf, R13, 0xf8, !PT ;  /* 0x0000000f00067812 */ /* 0x000fe200078ef80d */
[----:B----4-:R-:W-:Y:S01]  /*00a0*/  IMAD.SHL.U32 R8, R8, 0x2, RZ ;  /* 0x0000000208087824 */ /* 0x010fe200078e00ff */
[----:B------:R-:W-:Y:S02]  /*00b0*/  SGXT.U32 R9, R9, 0x1 ;  /* 0x000000010909781a */ /* 0x000fe40000000000 */
[----:B------:R-:W-:Y:S02]  /*00c0*/  SHF.R.S32.HI R7, RZ, 0x1f, R6 ;  /* 0x0000001fff077819 */ /* 0x000fe40000011406 */
[----:B------:R-:W-:Y:S02]  /*00d0*/  ISETP.GE.AND P1, PT, R6, 0x10, PT ;  /* 0x000000100600780c */ /* 0x000fe40003f26270 */
[----:B------:R-:W-:Y:S02]  /*00e0*/  LEA.HI R10, R7, R6, RZ, 0x2 ;  /* 0x00000006070a7211 */ /* 0x000fe400078f10ff */
[----:B------:R-:W-:-:S02]  /*00f0*/  LOP3.LUT R7, R8, R9, RZ, 0xfc, !PT ;  /* 0x0000000908077212 */ /* 0x000fc400078efcff */
[----:B------:R-:W-:Y:S02]  /*0100*/  LOP3.LUT R11, R10, 0xfffffffc, RZ, 0xc0, !PT ;  /* 0xfffffffc0a0b7812 */ /* 0x000fe400078ec0ff */
[C---:B------:R-:W-:Y:S02]  /*0110*/  ISETP.GE.AND P0, PT, R7.reuse, 0x4, PT ;  /* 0x000000040700780c */ /* 0x040fe40003f06270 */
[----:B------:R-:W-:Y:S01]  /*0120*/  SHF.R.S32.HI R10, RZ, 0x2, R10 ;  /* 0x00000002ff0a7819 */ /* 0x000fe2000001140a */
[C---:B------:R-:W-:Y:S01]  /*0130*/  IMAD.IADD R11, R6.reuse, 0x1, -R11 ;  /* 0x00000001060b7824 */ /* 0x040fe200078e0a0b */
[----:B------:R-:W-:Y:S01]  /*0140*/  ISETP.LT.AND P0, PT, R6, 0x10, !P0 ;  /* 0x000000100600780c */ /* 0x000fe20004701270 */
[----:B------:R-:W-:Y:S02]  /*0150*/  IMAD.MOV.U32 R6, RZ, RZ, RZ ;  /* 0x000000ffff067224 */ /* 0x000fe400078e00ff */
[----:B------:R-:W-:Y:S02]  /*0160*/  IMAD R7, R7, 0xc, R11 ;  /* 0x0000000c07077824 */ /* 0x000fe400078e020b */
[----:B--2---:R-:W-:-:S04]  /*0170*/  IMAD.WIDE R4, R11, 0x4, R4 ;  /* 0x000000040b047825 */ /* 0x004fc800078e0204 */
[----:B------:R-:W-:Y:S02]  /*0180*/  IMAD R7, R10, 0x30, R7 ;  /* 0x000000300a077824 */ /* 0x000fe400078e0207 */
[----:B------:R-:W-:Y:S02]  /*0190*/  IMAD.MOV.U32 R11, RZ, RZ, RZ ;  /* 0x000000ffff0b7224 */ /* 0x000fe400078e00ff */
[----:B-----5:R-:W-:-:S04]  /*01a0*/  IMAD.WIDE R2, R7, 0x4, R2 ;  /* 0x0000000407027825 */ /* 0x020fc800078e0202 */
[----:B------:R-:W2:Y:S04]  /*01b0*/  @!P1 LDG.E.EL R11, desc[UR6][R4.64] ;  /* 0x00000006040b9981 */ /* 0x000ea8000c2e1900 */
[----:B------:R1:W2:Y:S01]  /*01c0*/  @P0 LDG.E.EL R6, desc[UR6][R2.64] ;  /* 0x0000000602060981 */ /* 0x0002a2000c2e1900 */
[----:B------:R-:W3:Y:S01]  /*01d0*/  S2UR UR5, SR_CgaCtaId ;  /* 0x00000000000579c3 */ /* 0x000ee20000008800 */
[----:B------:R-:W-:Y:S01]  /*01e0*/  IMAD.SHL.U32 R10, R13, 0x2, RZ ;  /* 0x000000020d0a7824 */ /* 0x000fe200078e00ff */
[----:B------:R-:W-:Y:S01]  /*01f0*/  UMOV UR4, 0x400 ;  /* 0x0000040000047882 */ /* 0x000fe20000000000 */
[----:B------:R-:W-:Y:S02]  /*0200*/  SHF.R.U32.HI R7, RZ, 0x1, R13 ;  /* 0x00000001ff077819 */ /* 0x000fe4000001160d */
[----:B------:R-:W-:-:S02]  /*0210*/  LOP3.LUT R8, R8, 0x1, R13, 0xf8, !PT ;  /* 0x0000000108087812 */ /* 0x000fc400078ef80d */
[----:B------:R-:W-:Y:S02]  /*0220*/  LOP3.LUT R12, R10, 0x1e, RZ, 0xc0, !PT ;  /* 0x0000001e0a0c7812 */ /* 0x000fe400078ec0ff */
[----:B------:R-:W-:Y:S02]  /*0230*/  LOP3.LUT R9, R9, 0x1e, R10, 0xf8, !PT ;  /* 0x0000001e09097812 */ /* 0x000fe400078ef80a */
[----:B------:R-:W-:Y:S02]  /*0240*/  SGXT.U32 R7, R7, 0x4 ;  /* 0x000000040707781a */ /* 0x000fe40000000000 */
[----:B------:R-:W-:Y:S02]  /*0250*/  ISETP.GE.AND P0, PT, R8, 0x4, PT ;  /* 0x000000040800780c */ /* 0x000fe40003f06270 */
[----:B------:R-:W-:Y:S02]  /*0260*/  LOP3.LUT R7, R0, R7, RZ, 0xfc, !PT ;  /* 0x0000000700077212 */ /* 0x000fe400078efcff */
[----:B------:R-:W-:-:S02]  /*0270*/  LOP3.LUT R10, R10, 0x3c, RZ, 0xc0, !PT ;  /* 0x0000003c0a0a7812 */ /* 0x000fc400078ec0ff */
[----:B------:R-:W-:Y:S02]  /*0280*/  ISETP.LT.AND P0, PT, R7, 0x10, !P0 ;  /* 0x000000100700780c */ /* 0x000fe40004701270 */
[----:B------:R-:W-:Y:S01]  /*0290*/  LOP3.LUT R0, R13, 0x1f, RZ, 0xc0, !PT ;  /* 0x0000001f0d007812 */ /* 0x000fe200078ec0ff */
[----:B---3--:R-:W-:-:S06]  /*02a0*/  UPRMT UR4, UR5, 0x654, UR4 ;  /* 0x0000065405047896 */ /* 0x008fcc0008000004 */
[----:B------:R-:W-:Y:S01]  /*02b0*/  LEA R12, R12, UR4, 0x1 ;  /* 0x000000040c0c7c11 */ /* 0x000fe2000f8e08ff */
[----:B-1----:R-:W-:-:S04]  /*02c0*/  VIADD R3, R10, UR4 ;  /* 0x000000040a037c36 */ /* 0x002fc80008000000 */
[----:B------:R-:W-:Y:S02]  /*02d0*/  IMAD R9, R9, 0x4, R12 ;  /* 0x0000000409097824 */ /* 0x000fe400078e020c */
[----:B------:R-:W-:Y:S02]  /*02e0*/  IMAD R0, R0, 0x4, R3 ;  /* 0x0000000400007824 */ /* 0x000fe400078e0203 */
[----:B--2---:R-:W-:-:S05]  /*02f0*/  FADD R6, R11, R6 ;  /* 0x000000060b067221 */ /* 0x004fca0000000000 */
[----:B------:R1:W-:Y:S01]  /*0300*/  STS [R9], R6 ;  /* 0x0000000609007388 */ /* 0x0003e20000000800 */
[----:B------:R-:W-:Y:S06]  /*0310*/  BAR.SYNC.DEFER_BLOCKING 0x0 ;  /* 0x0000000000007b1d */ /* 0x000fec0000010000 */
[----:B-1----:R-:W-:Y:S05]  /*0320*/  @!P0 EXIT ;  /* 0x000000000000894d */ /* 0x002fea0003800000 */
[----:B------:R-:W0:Y:S01]  /*0330*/  LDS R5, [R0] ;  /* 0x0000000000057984 */ /* 0x000e220000000800 */
[----:B------:R-:W1:Y:S01]  /*0340*/  LDC.64 R2, c[0x0][0x220] ;  /* 0x00008800ff027b82 */ /* 0x000e620000000a00 */
[----:B------:R-:W-:-:S04]  /*0350*/  IMAD R7, R7, 0x4, R8 ;  /* 0x0000000407077824 */ /* 0x000fc800078e0208 */
[----:B-1----:R-:W-:-:S05]  /*0360*/  IMAD.WIDE R2, R7, 0x4, R2 ;  /* 0x0000000407027825 */ /* 0x002fca00078e0202 */
[----:B0-----:R-:W-:Y:S01]  /*0370*/  STG.E desc[UR6][R2.64], R5 ;  /* 0x0000000502007986 */ /* 0x001fe2000c101906 */
[----:B------:R-:W-:Y:S05]  /*0380*/  EXIT ;  /* 0x000000000000794d */ /* 0x000fea0003800000 */
.L_x_0:
[----:B------:R-:W-:-:S00]  /*0390*/  BRA `(.L_x_0) ;  /* 0xfffffffc00fc7947 */ /* 0x000fc0000383ffff */
[----:B------:R-:W-:-:S00]  /*03a0*/  NOP ;  /* 0x0000000000007918 */ /* 0x000fc00000000000 */
        /* <DEDUP_REMOVED lines=13> */
.L_x_1:


//--------------------- .nv.shared.triton_poi_fused_clone_1 --------------------------
	.section	.nv.shared.triton_poi_fused_clone_1,"aw",@nobits
	.sectionflags	@""
	.align	16
	.zero		1024


//--------------------- .nv.constant0.triton_poi_fused_clone_1 --------------------------
	.section	.nv.constant0.triton_poi_fused_clone_1,"a",@progbits
	.sectionflags	@""
	.align	4
.nv.constant0.triton_poi_fused_clone_1:
	.zero		560
